	.headerflags	@"EF_CUDA_TEXMODE_UNIFIED EF_CUDA_64BIT_ADDRESS EF_CUDA_ACCELERATORS EF_CUDA_SM90 EF_CUDA_VIRTUAL_SM(EF_CUDA_SM90)"
	.elftype	@"ET_EXEC"


//--------------------- .nv.info                  --------------------------
	.section	.nv.info,"",@"SHT_CUDA_INFO"
	.align	4


	//----- nvinfo : EIATTR_REGCOUNT
	.align		4
        /*0000*/ 	.byte	0x04, 0x2f
        /*0002*/ 	.short	(.L_3 - .L_2)
	.align		4
.L_2:
        /*0004*/ 	.word	index@(triton_poi_fused__native_batch_norm_legit_no_training_20)
        /*0008*/ 	.word	0x00000016


	//----- nvinfo : EIATTR_MIN_STACK_SIZE
	.align		4
.L_3:
        /*000c*/ 	.byte	0x04, 0x12
        /*000e*/ 	.short	(.L_5 - .L_4)
	.align		4
.L_4:
        /*0010*/ 	.word	index@(triton_poi_fused__native_batch_norm_legit_no_training_20)
        /*0014*/ 	.word	0x00000000


	//----- nvinfo : EIATTR_FRAME_SIZE
	.align		4
.L_5:
        /*0018*/ 	.byte	0x04, 0x11
        /*001a*/ 	.short	(.L_7 - .L_6)
	.align		4
.L_6:
        /*001c*/ 	.word	index@(triton_poi_fused__native_batch_norm_legit_no_training_20)
        /*0020*/ 	.word	0x00000000


	//----- nvinfo : EIATTR_MIN_STACK_SIZE
	.align		4
.L_7:
        /*0024*/ 	.byte	0x04, 0x12
        /*0026*/ 	.short	(.L_9 - .L_8)
	.align		4
.L_8:
        /*0028*/ 	.word	index@(triton_poi_fused__native_batch_norm_legit_no_training_20)
        /*002c*/ 	.word	0x00000000
.L_9:


//--------------------- .nv.info.triton_poi_fused__native_batch_norm_legit_no_training_20 --------------------------
	.section	.nv.info.triton_poi_fused__native_batch_norm_legit_no_training_20,"",@"SHT_CUDA_INFO"
	.sectionflags	@""
	.align	4


	//----- nvinfo : EIATTR_CUDA_API_VERSION
	.align		4
        /*0000*/ 	.byte	0x04, 0x37
        /*0002*/ 	.short	(.L_11 - .L_10)
.L_10:
        /*0004*/ 	.word	0x0000007c


	//----- nvinfo : EIATTR_KPARAM_INFO
	.align		4
.L_11:
        /*0008*/ 	.byte	0x04, 0x17
        /*000a*/ 	.short	(.L_13 - .L_12)
.L_12:
        /*000c*/ 	.word	0x00000000
        /*0010*/ 	.short	0x0006
        /*0012*/ 	.short	0x0030
        /*0014*/ 	.byte	0x00, 0xf0, 0x11, 0x00


	//----- nvinfo : EIATTR_KPARAM_INFO
	.align		4
.L_13:
        /*0018*/ 	.byte	0x04, 0x17
        /*001a*/ 	.short	(.L_15 - .L_14)
.L_14:
        /*001c*/ 	.word	0x00000000
        /*0020*/ 	.short	0x0005
        /*0022*/ 	.short	0x0028
        /*0024*/ 	.byte	0x00, 0xf4, 0x21, 0x00


	//----- nvinfo : EIATTR_KPARAM_INFO
	.align		4
.L_15:
        /*0028*/ 	.byte	0x04, 0x17
        /*002a*/ 	.short	(.L_17 - .L_16)
.L_16:
        /*002c*/ 	.word	0x00000000
        /*0030*/ 	.short	0x0004
        /*0032*/ 	.short	0x0020
        /*0034*/ 	.byte	0x00, 0xf4, 0x21, 0x00


	//----- nvinfo : EIATTR_KPARAM_INFO
	.align		4
.L_17:
        /*0038*/ 	.byte	0x04, 0x17
        /*003a*/ 	.short	(.L_19 - .L_18)
.L_18:
        /*003c*/ 	.word	0x00000000
        /*0040*/ 	.short	0x0003
        /*0042*/ 	.short	0x0018
        /*0044*/ 	.byte	0x00, 0xf4, 0x21, 0x00


	//----- nvinfo : EIATTR_KPARAM_INFO
	.align		4
.L_19:
        /*0048*/ 	.byte	0x04, 0x17
        /*004a*/ 	.short	(.L_21 - .L_20)
.L_20:
        /*004c*/ 	.word	0x00000000
        /*0050*/ 	.short	0x0002
        /*0052*/ 	.short	0x0010
        /*0054*/ 	.byte	0x00, 0xf4, 0x21, 0x00


	//----- nvinfo : EIATTR_KPARAM_INFO
	.align		4
.L_21:
        /*0058*/ 	.byte	0x04, 0x17
        /*005a*/ 	.short	(.L_23 - .L_22)
.L_22:
        /*005c*/ 	.word	0x00000000
        /*0060*/ 	.short	0x0001
        /*0062*/ 	.short	0x0008
        /*0064*/ 	.byte	0x00, 0xf4, 0x21, 0x00


	//----- nvinfo : EIATTR_KPARAM_INFO
	.align		4
.L_23:
        /*0068*/ 	.byte	0x04, 0x17
        /*006a*/ 	.short	(.L_25 - .L_24)
.L_24:
        /*006c*/ 	.word	0x00000000
        /*0070*/ 	.short	0x0000
        /*0072*/ 	.short	0x0000
        /*0074*/ 	.byte	0x00, 0xf4, 0x21, 0x00


	//----- nvinfo : EIATTR_SPARSE_MMA_MASK
	.align		4
.L_25:
        /*0078*/ 	.byte	0x03, 0x50
        /*007a*/ 	.short	0x0000


	//----- nvinfo : EIATTR_MAXREG_COUNT
	.align		4
        /*007c*/ 	.byte	0x03, 0x1b
        /*007e*/ 	.short	0x00ff


	//----- nvinfo : EIATTR_EXIT_INSTR_OFFSETS
	.align		4
        /*0080*/ 	.byte	0x04, 0x1c
        /*0082*/ 	.short	(.L_27 - .L_26)


	//   ....[0]....
.L_26:
        /*0084*/ 	.word	0x000003d0


	//   ....[1]....
        /*0088*/ 	.word	0x000003f0


	//----- nvinfo : EIATTR_REQNTID
	.align		4
.L_27:
        /*008c*/ 	.byte	0x04, 0x10
        /*008e*/ 	.short	(.L_29 - .L_28)
.L_28:
        /*0090*/ 	.word	0x00000080
        /*0094*/ 	.word	0x00000001
        /*0098*/ 	.word	0x00000001


	//----- nvinfo : EIATTR_CBANK_PARAM_SIZE
	.align		4
.L_29:
        /*009c*/ 	.byte	0x03, 0x19
        /*009e*/ 	.short	0x0034


	//----- nvinfo : EIATTR_PARAM_CBANK
	.align		4
        /*00a0*/ 	.byte	0x04, 0x0a
        /*00a2*/ 	.short	(.L_31 - .L_30)
	.align		4
.L_30:
        /*00a4*/ 	.word	index@(.nv.constant0.triton_poi_fused__native_batch_norm_legit_no_training_20)
        /*00a8*/ 	.short	0x0210
        /*00aa*/ 	.short	0x0034


	//----- nvinfo : EIATTR_SW_WAR
	.align		4
.L_31:
        /*00ac*/ 	.byte	0x04, 0x36
        /*00ae*/ 	.short	(.L_33 - .L_32)
.L_32:
        /*00b0*/ 	.word	0x00000008
.L_33:


//--------------------- .nv.callgraph             --------------------------
	.section	.nv.callgraph,"",@"SHT_CUDA_CALLGRAPH"
	.align	4
	.sectionentsize	8
	.align		4
        /*0000*/ 	.word	0x00000000
	.align		4
        /*0004*/ 	.word	0xffffffff
	.align		4
        /*0008*/ 	.word	0x00000000
	.align		4
        /*000c*/ 	.word	0xfffffffe
	.align		4
        /*0010*/ 	.word	0x00000000
	.align		4
        /*0014*/ 	.word	0xfffffffd
	.align		4
        /*0018*/ 	.word	0x00000000
	.align		4
        /*001c*/ 	.word	0xfffffffc


//--------------------- .nv.constant4             --------------------------
	.section	.nv.constant4,"a",@progbits
	.align	8
	.align		8
.nv.constant4:
        /*0000*/ 	.dword	_$_str
	.align		8
        /*0008*/ 	.dword	_$_str_$_2


//--------------------- .text.triton_poi_fused__native_batch_norm_legit_no_training_20 --------------------------
	.section	.text.triton_poi_fused__native_batch_norm_legit_no_training_20,"ax",@progbits
	.align	128
        .global         triton_poi_fused__native_batch_norm_legit_no_training_20
        .type           triton_poi_fused__native_batch_norm_legit_no_training_20,@function
        .size           triton_poi_fused__native_batch_norm_legit_no_training_20,(.L_x_1 - triton_poi_fused__native_batch_norm_legit_no_training_20)
        .other          triton_poi_fused__native_batch_norm_legit_no_training_20,@"STO_CUDA_ENTRY STV_DEFAULT"
triton_poi_fused__native_batch_norm_legit_no_training_20:
.text.triton_poi_fused__native_batch_norm_legit_no_training_20:
[----:B------:R-:W0:Y:S01]  /*0000*/  LDC R1, c[0x0][0x28] ;  /* 0x00000a00ff017b82 */ /* 0x000e220000000800 */
[----:B------:R-:W1:Y:S07]  /*0010*/  S2R R0, SR_TID.X ;  /* 0x0000000000007919 */ /* 0x000e6e0000002100 */
[----:B------:R-:W2:Y:S01]  /*0020*/  LDC.64 R8, c[0x0][0x220] ;  /* 0x00008800ff087b82 */ /* 0x000ea20000000a00 */
[----:B------:R-:W-:Y:S01]  /*0030*/  ULDC.64 UR4, c[0x0][0x208] ;  /* 0x0000820000047ab9 */ /* 0x000fe20000000a00 */
[----:B------:R-:W3:Y:S06]  /*0040*/  S2R R3, SR_CTAID.X ;  /* 0x0000000000037919 */ /* 0x000eec0000002500 */
[----:B------:R-:W4:Y:S08]  /*0050*/  LDC.64 R12, c[0x0][0x210] ;  /* 0x00008400ff0c7b82 */ /* 0x000f300000000a00 */
[----:B------:R-:W5:Y:S08]  /*0060*/  LDC.64 R14, c[0x0][0x218] ;  /* 0x00008600ff0e7b82 */ /* 0x000f700000000a00 */
[----:B------:R-:W5:Y:S01]  /*0070*/  LDC.64 R16, c[0x0][0x228] ;  /* 0x00008a00ff107b82 */ /* 0x000f620000000a00 */
[----:B-1----:R-:W-:-:S07]  /*0080*/  SHF.L.U32 R0, R0, 0x1, RZ ;  /* 0x0000000100007819 */ /* 0x002fce00000006ff */
[----:B------:R-:W1:Y:S01]  /*0090*/  LDC.64 R18, c[0x0][0x230] ;  /* 0x00008c00ff127b82 */ /* 0x000e620000000a00 */
[----:B------:R-:W-:-:S04]  /*00a0*/  LOP3.LUT R0, R0, 0xfe, RZ, 0xc0, !PT ;  /* 0x000000fe00007812 */ /* 0x000fc800078ec0ff */
[----:B---3--:R-:W-:-:S04]  /*00b0*/  LEA R0, R3, R0, 0x8 ;  /* 0x0000000003007211 */ /* 0x008fc800078e40ff */
[C---:B------:R-:W-:Y:S01]  /*00c0*/  ISETP.GE.AND P4, PT, R0.reuse, 0x2800, PT ;  /* 0x000028000000780c */ /* 0x040fe20003f86270 */
[----:B------:R-:W-:-:S05]  /*00d0*/  IMAD.HI R2, R0, 0x66666667, RZ ;  /* 0x6666666700027827 */ /* 0x000fca00078e02ff */
[----:B------:R-:W-:-:S04]  /*00e0*/  SHF.R.U32.HI R3, RZ, 0x1f, R2 ;  /* 0x0000001fff037819 */ /* 0x000fc80000011602 */
[----:B------:R-:W-:-:S05]  /*00f0*/  LEA.HI.SX32 R3, R2, R3, 0x1a ;  /* 0x0000000302037211 */ /* 0x000fca00078fd2ff */
[----:B------:R-:W-:Y:S01]  /*0100*/  IMAD R11, R3, -0xa0, R0 ;  /* 0xffffff60030b7824 */ /* 0x000fe200078e0200 */
[----:B------:R-:W-:-:S03]  /*0110*/  CS2R R2, SRZ ;  /* 0x0000000000027805 */ /* 0x000fc6000001ff00 */
[----:B--2---:R-:W-:-:S05]  /*0120*/  IMAD.WIDE R8, R11, 0x4, R8 ;  /* 0x000000040b087825 */ /* 0x004fca00078e0208 */
[----:B------:R2:W3:Y:S01]  /*0130*/  @!P4 LDG.E.EL.64 R2, desc[UR4][R8.64] ;  /* 0x000000040802c981 */ /* 0x0004e2000c2e1b00 */
[----:B------:R-:W-:Y:S02]  /*0140*/  CS2R R4, SRZ ;  /* 0x0000000000047805 */ /* 0x000fe4000001ff00 */
[----:B------:R-:W-:Y:S01]  /*0150*/  CS2R R6, SRZ ;  /* 0x0000000000067805 */ /* 0x000fe2000001ff00 */
[----:B----4-:R-:W-:-:S04]  /*0160*/  IMAD.WIDE R12, R0, 0x4, R12 ;  /* 0x00000004000c7825 */ /* 0x010fc800078e020c */
[C---:B-----5:R-:W-:Y:S01]  /*0170*/  IMAD.WIDE R14, R11.reuse, 0x4, R14 ;  /* 0x000000040b0e7825 */ /* 0x060fe200078e020e */
[----:B------:R-:W4:Y:S04]  /*0180*/  @!P4 LDG.E.64 R4, desc[UR4][R12.64] ;  /* 0x000000040c04c981 */ /* 0x000f28000c1e1b00 */
[----:B------:R5:W4:Y:S01]  /*0190*/  @!P4 LDG.E.EL.64 R6, desc[UR4][R14.64] ;  /* 0x000000040e06c981 */ /* 0x000b22000c2e1b00 */
[----:B0-----:R-:W-:Y:S01]  /*01a0*/  IMAD.WIDE R16, R11, 0x4, R16 ;  /* 0x000000040b107825 */ /* 0x001fe200078e0210 */
[----:B--2---:R-:W-:-:S03]  /*01b0*/  CS2R R8, SRZ ;  /* 0x0000000000087805 */ /* 0x004fc6000001ff00 */
[----:B-1----:R-:W-:Y:S01]  /*01c0*/  IMAD.WIDE R18, R11, 0x4, R18 ;  /* 0x000000040b127825 */ /* 0x002fe200078e0212 */
[----:B------:R-:W-:-:S04]  /*01d0*/  CS2R R10, SRZ ;  /* 0x00000000000a7805 */ /* 0x000fc8000001ff00 */
[----:B------:R-:W2:Y:S04]  /*01e0*/  @!P4 LDG.E.EL.64 R8, desc[UR4][R18.64] ;  /* 0x000000041208c981 */ /* 0x000ea8000c2e1b00 */
[----:B------:R-:W2:Y:S01]  /*01f0*/  @!P4 LDG.E.EL.64 R10, desc[UR4][R16.64] ;  /* 0x00000004100ac981 */ /* 0x000ea2000c2e1b00 */
[----:B-----5:R-:W-:Y:S01]  /*0200*/  HFMA2.MMA R15, -RZ, RZ, 1.625, 0 ;  /* 0x3e800000ff0f7435 */ /* 0x020fe200000001ff */
[----:B---3--:R-:W-:Y:S01]  /*0210*/  FADD R2, R2, 9.9999997473787516356e-06 ;  /* 0x3727c5ac02027421 */ /* 0x008fe20000000000 */
[----:B------:R-:W-:-:S03]  /*0220*/  FADD R12, R3, 9.9999997473787516356e-06 ;  /* 0x3727c5ac030c7421 */ /* 0x000fc60000000000 */
[----:B------:R0:W1:Y:S08]  /*0230*/  MUFU.SQRT R13, R2 ;  /* 0x00000002000d7308 */ /* 0x0000700000002000 */
[----:B------:R-:W3:Y:S01]  /*0240*/  MUFU.SQRT R14, R12 ;  /* 0x0000000c000e7308 */ /* 0x000ee20000002000 */
[----:B0-----:R-:W0:Y:S01]  /*0250*/  LDC.64 R2, c[0x0][0x238] ;  /* 0x00008e00ff027b82 */ /* 0x001e220000000a00 */
[----:B-1----:R-:W-:-:S02]  /*0260*/  FSETP.GT.AND P0, PT, R13, 8.50705917302346158658e+37, PT ;  /* 0x7e8000000d00780b */ /* 0x002fc40003f04000 */
[----:B------:R-:W-:Y:S02]  /*0270*/  FSETP.GEU.AND P2, PT, R13, 1.175494350822287508e-38, PT ;  /* 0x008000000d00780b */ /* 0x000fe40003f4e000 */
[C---:B---3--:R-:W-:Y:S02]  /*0280*/  FSETP.GT.AND P1, PT, R14.reuse, 8.50705917302346158658e+37, PT ;  /* 0x7e8000000e00780b */ /* 0x048fe40003f24000 */
[----:B------:R-:W-:-:S07]  /*0290*/  FSETP.GEU.AND P3, PT, R14, 1.175494350822287508e-38, PT ;  /* 0x008000000e00780b */ /* 0x000fce0003f6e000 */
[----:B------:R-:W-:-:S04]  /*02a0*/  @P0 FMUL R13, R13, 0.25 ;  /* 0x3e8000000d0d0820 */ /* 0x000fc80000400000 */
[----:B------:R-:W-:Y:S01]  /*02b0*/  @!P2 FMUL R13, R13, 16777216 ;  /* 0x4b8000000d0da820 */ /* 0x000fe20000400000 */
[----:B------:R-:W-:-:S04]  /*02c0*/  @P1 FMUL R14, R14, 0.25 ;  /* 0x3e8000000e0e1820 */ /* 0x000fc80000400000 */
[----:B------:R-:W-:Y:S01]  /*02d0*/  @!P3 FMUL R14, R14, 16777216 ;  /* 0x4b8000000e0eb820 */ /* 0x000fe20000400000 */
[----:B------:R-:W1:Y:S01]  /*02e0*/  MUFU.RCP R13, R13 ;  /* 0x0000000d000d7308 */ /* 0x000e620000001000 */
[----:B------:R-:W-:-:S07]  /*02f0*/  FSEL R12, R15, 1, P0 ;  /* 0x3f8000000f0c7808 */ /* 0x000fce0000000000 */
[----:B------:R-:W3:Y:S01]  /*0300*/  MUFU.RCP R14, R14 ;  /* 0x0000000e000e7308 */ /* 0x000ee20000001000 */
[----:B------:R-:W-:Y:S01]  /*0310*/  FSEL R15, R15, 1, P1 ;  /* 0x3f8000000f0f7808 */ /* 0x000fe20000800000 */
[----:B------:R-:W-:Y:S01]  /*0320*/  @!P2 FMUL R12, R12, 16777216 ;  /* 0x4b8000000c0ca820 */ /* 0x000fe20000400000 */
[----:B----4-:R-:W-:-:S03]  /*0330*/  FADD R4, -R6, R4 ;  /* 0x0000000406047221 */ /* 0x010fc60000000100 */
[----:B------:R-:W-:Y:S01]  /*0340*/  @!P3 FMUL R15, R15, 16777216 ;  /* 0x4b8000000f0fb820 */ /* 0x000fe20000400000 */
[----:B------:R-:W-:Y:S01]  /*0350*/  FADD R5, -R7, R5 ;  /* 0x0000000507057221 */ /* 0x000fe20000000100 */
[----:B-1----:R-:W-:Y:S02]  /*0360*/  FMUL R13, R13, R12 ;  /* 0x0000000c0d0d7220 */ /* 0x002fe40000400000 */
[----:B---3--:R-:W-:Y:S02]  /*0370*/  FMUL R6, R14, R15 ;  /* 0x0000000f0e067220 */ /* 0x008fe40000400000 */
[----:B------:R-:W-:Y:S02]  /*0380*/  FMUL R13, R4, R13 ;  /* 0x0000000d040d7220 */ /* 0x000fe40000400000 */
[----:B------:R-:W-:Y:S01]  /*0390*/  FMUL R6, R5, R6 ;  /* 0x0000000605067220 */ /* 0x000fe20000400000 */
[----:B0-----:R-:W-:-:S04]  /*03a0*/  IMAD.WIDE R2, R0, 0x4, R2 ;  /* 0x0000000400027825 */ /* 0x001fc800078e0202 */
[----:B--2---:R-:W-:Y:S01]  /*03b0*/  FFMA R8, R13, R10, R8 ;  /* 0x0000000a0d087223 */ /* 0x004fe20000000008 */
[----:B------:R-:W-:Y:S01]  /*03c0*/  FFMA R9, R6, R11, R9 ;  /* 0x0000000b06097223 */ /* 0x000fe20000000009 */
[----:B------:R-:W-:Y:S06]  /*03d0*/  @P4 EXIT ;  /* 0x000000000000494d */ /* 0x000fec0003800000 */
[----:B------:R-:W-:Y:S01]  /*03e0*/  STG.E.64 desc[UR4][R2.64], R8 ;  /* 0x0000000802007986 */ /* 0x000fe2000c101b04 */
[----:B------:R-:W-:Y:S05]  /*03f0*/  EXIT ;  /* 0x000000000000794d */ /* 0x000fea0003800000 */
.L_x_0:
[----:B------:R-:W-:-:S00]  /*0400*/  BRA `(.L_x_0) ;  /* 0xfffffffc00fc7947 */ /* 0x000fc0000383ffff */
[----:B------:R-:W-:-:S00]  /*0410*/  NOP ;  /* 0x0000000000007918 */ /* 0x000fc00000000000 */
        /* <DEDUP_REMOVED lines=14> */
.L_x_1:


//--------------------- .nv.global.init           --------------------------
	.section	.nv.global.init,"aw",@progbits
.nv.global.init:
	.type		_$_str,@object
	.size		_$_str,(_$_str_$_2 - _$_str)
_$_str:
        /*0000*/ 	.byte	0x5f, 0x5f, 0x43, 0x55, 0x44, 0x41, 0x5f, 0x46, 0x54, 0x5a, 0x00
	.type		_$_str_$_2,@object
	.size		_$_str_$_2,(.L_1 - _$_str_$_2)
_$_str_$_2:
        /*000b*/ 	.byte	0x5f, 0x5f, 0x43, 0x55, 0x44, 0x41, 0x5f, 0x50, 0x52, 0x45, 0x43, 0x5f, 0x53, 0x51, 0x52, 0x54
        /*001b*/ 	.byte	0x00
.L_1:


//--------------------- .nv.constant0.triton_poi_fused__native_batch_norm_legit_no_training_20 --------------------------
	.section	.nv.constant0.triton_poi_fused__native_batch_norm_legit_no_training_20,"a",@progbits
	.sectionflags	@""
	.align	4
.nv.constant0.triton_poi_fused__native_batch_norm_legit_no_training_20:
	.zero		580
